//
// Generated by NVIDIA NVVM Compiler
//
// Compiler Build ID: CL-36424714
// Cuda compilation tools, release 13.0, V13.0.88
// Based on NVVM 20.0.0
//

.version 9.0
.target sm_100
.address_size 64

	// .globl	_Z7reduce0PfS_j
.global .align 1 .b8 _ZN34_INTERNAL_57662684_4_k_cu_dd6eeb704cuda3std3__436_GLOBAL__N__57662684_4_k_cu_dd6eeb706ignoreE[1];
.global .align 1 .b8 _ZN34_INTERNAL_57662684_4_k_cu_dd6eeb704cuda3std3__45__cpo5beginE[1];
.global .align 1 .b8 _ZN34_INTERNAL_57662684_4_k_cu_dd6eeb704cuda3std3__45__cpo3endE[1];
.global .align 1 .b8 _ZN34_INTERNAL_57662684_4_k_cu_dd6eeb704cuda3std3__45__cpo6cbeginE[1];
.global .align 1 .b8 _ZN34_INTERNAL_57662684_4_k_cu_dd6eeb704cuda3std3__45__cpo4cendE[1];
.global .align 1 .b8 _ZN34_INTERNAL_57662684_4_k_cu_dd6eeb704cuda3std3__419piecewise_constructE[1];
.global .align 1 .b8 _ZN34_INTERNAL_57662684_4_k_cu_dd6eeb704cuda3std3__48in_placeE[1];
.global .align 1 .b8 _ZN34_INTERNAL_57662684_4_k_cu_dd6eeb704cuda3std6ranges3__45__cpo4swapE[1];
.global .align 1 .b8 _ZN34_INTERNAL_57662684_4_k_cu_dd6eeb704cuda3std6ranges3__45__cpo9iter_moveE[1];
.global .align 1 .b8 _ZN34_INTERNAL_57662684_4_k_cu_dd6eeb704cuda3std6ranges3__45__cpo7advanceE[1];
.extern .shared .align 16 .b8 sdata[];

.visible .entry _Z7reduce0PfS_j(
	.param .u64 .ptr .align 1 _Z7reduce0PfS_j_param_0,
	.param .u64 .ptr .align 1 _Z7reduce0PfS_j_param_1,
	.param .u32 _Z7reduce0PfS_j_param_2
)
{
	.reg .pred 	%p<6>;
	.reg .b32 	%r<17>;
	.reg .b32 	%f<9>;
	.reg .b64 	%rd<9>;

	ld.param.u64 	%rd1, [_Z7reduce0PfS_j_param_0];
	ld.param.u64 	%rd2, [_Z7reduce0PfS_j_param_1];
	ld.param.u32 	%r8, [_Z7reduce0PfS_j_param_2];
	mov.u32 	%r1, %tid.x;
	mov.u32 	%r2, %ctaid.x;
	mov.u32 	%r3, %ntid.x;
	mad.lo.s32 	%r4, %r2, %r3, %r1;
	setp.ge.u32 	%p1, %r4, %r8;
	mov.f32 	%f8, 0f00000000;
	@%p1 bra 	$L__BB0_2;
	cvta.to.global.u64 	%rd3, %rd1;
	mul.wide.u32 	%rd4, %r4, 4;
	add.s64 	%rd5, %rd3, %rd4;
	ld.global.f32 	%f8, [%rd5];
$L__BB0_2:
	shl.b32 	%r9, %r1, 2;
	mov.u32 	%r10, sdata;
	add.s32 	%r5, %r10, %r9;
	st.shared.f32 	[%r5], %f8;
	barrier.sync 	0;
	setp.lt.u32 	%p2, %r3, 2;
	@%p2 bra 	$L__BB0_7;
	mov.b32 	%r16, 1;
$L__BB0_4:
	shl.b32 	%r7, %r16, 1;
	add.s32 	%r12, %r7, -1;
	and.b32  	%r13, %r12, %r1;
	setp.ne.s32 	%p3, %r13, 0;
	@%p3 bra 	$L__BB0_6;
	shl.b32 	%r14, %r16, 2;
	add.s32 	%r15, %r5, %r14;
	ld.shared.f32 	%f4, [%r15];
	ld.shared.f32 	%f5, [%r5];
	add.f32 	%f6, %f4, %f5;
	st.shared.f32 	[%r5], %f6;
$L__BB0_6:
	barrier.sync 	0;
	setp.lt.u32 	%p4, %r7, %r3;
	mov.u32 	%r16, %r7;
	@%p4 bra 	$L__BB0_4;
$L__BB0_7:
	setp.ne.s32 	%p5, %r1, 0;
	@%p5 bra 	$L__BB0_9;
	ld.shared.f32 	%f7, [sdata];
	cvta.to.global.u64 	%rd6, %rd2;
	mul.wide.u32 	%rd7, %r2, 4;
	add.s64 	%rd8, %rd6, %rd7;
	st.global.f32 	[%rd8], %f7;
$L__BB0_9:
	ret;

}


// ===== COMPILED SASS (sm_100) =====

	.target	sm_100

	.elftype	@"ET_EXEC"


//--------------------- .note.nv.tkinfo           --------------------------
	.section	.note.nv.tkinfo,"",@"SHT_NOTE"
	.sectionflags	@"SHF_NOTE_NV_TKINFO"
	.tkinfo
        /*0018*/ 	.word	0x00000002
        /*0030*/ 	.string	""
        /*0030*/ 	.string	"ptxas"
        /*0030*/ 	.string	"Cuda compilation tools, release 13.0, V13.0.88"
        /*0030*/ 	.string	"Build cuda_13.0.r13.0/compiler.36424714_0"
        /*0030*/ 	.string	"-arch sm_100 -m 64 "



//--------------------- .note.nv.cuinfo           --------------------------
	.section	.note.nv.cuinfo,"",@"SHT_NOTE"
	.sectionflags	@"SHF_NOTE_NV_CUINFO"
        /*0018*/ 	.short	0x0002
        /*001a*/ 	.short	0x0064
        /*001c*/ 	.short	0x0082
	.zero		2


//--------------------- .nv.info                  --------------------------
	.section	.nv.info,"",@"SHT_CUDA_INFO"
	.align	4


	//----- nvinfo : EIATTR_REGCOUNT
	.align		4
        /*0000*/ 	.byte	0x04, 0x2f
        /*0002*/ 	.short	(.L_11 - .L_10)
	.align		4
.L_10:
        /*0004*/ 	.word	index@(_Z7reduce0PfS_j)
        /*0008*/ 	.word	0x0000000b


	//----- nvinfo : EIATTR_FRAME_SIZE
	.align		4
.L_11:
        /*000c*/ 	.byte	0x04, 0x11
        /*000e*/ 	.short	(.L_13 - .L_12)
	.align		4
.L_12:
        /*0010*/ 	.word	index@(_Z7reduce0PfS_j)
        /*0014*/ 	.word	0x00000000


	//----- nvinfo : EIATTR_MIN_STACK_SIZE
	.align		4
.L_13:
        /*0018*/ 	.byte	0x04, 0x12
        /*001a*/ 	.short	(.L_15 - .L_14)
	.align		4
.L_14:
        /*001c*/ 	.word	index@(_Z7reduce0PfS_j)
        /*0020*/ 	.word	0x00000000
.L_15:


//--------------------- .nv.compat                --------------------------
	.section	.nv.compat,"",@"SHT_CUDA_COMPAT_INFO"
	.align	4
        /*0000*/ 	.byte	0x02, 0x09, 0x00, 0x00, 0x02, 0x02, 0x01, 0x00, 0x02, 0x05, 0x05, 0x00, 0x03, 0x07, 0x01, 0x01
        /*0010*/ 	.byte	0x02, 0x03, 0x00, 0x00, 0x02, 0x06, 0x01, 0x00, 0x04, 0x0b, 0x08, 0x00, 0x09, 0x00, 0x00, 0x00
        /*0020*/ 	.byte	0x00, 0x00, 0x00, 0x00


//--------------------- .nv.info._Z7reduce0PfS_j  --------------------------
	.section	.nv.info._Z7reduce0PfS_j,"",@"SHT_CUDA_INFO"
	.sectionflags	@""
	.align	4


	//----- nvinfo : EIATTR_CUDA_API_VERSION
	.align		4
        /*0000*/ 	.byte	0x04, 0x37
        /*0002*/ 	.short	(.L_17 - .L_16)
.L_16:
        /*0004*/ 	.word	0x00000082


	//----- nvinfo : EIATTR_KPARAM_INFO
	.align		4
.L_17:
        /*0008*/ 	.byte	0x04, 0x17
        /*000a*/ 	.short	(.L_19 - .L_18)
.L_18:
        /*000c*/ 	.word	0x00000000
        /*0010*/ 	.short	0x0002
        /*0012*/ 	.short	0x0010
        /*0014*/ 	.byte	0x00, 0xf0, 0x11, 0x00


	//----- nvinfo : EIATTR_KPARAM_INFO
	.align		4
.L_19:
        /*0018*/ 	.byte	0x04, 0x17
        /*001a*/ 	.short	(.L_21 - .L_20)
.L_20:
        /*001c*/ 	.word	0x00000000
        /*0020*/ 	.short	0x0001
        /*0022*/ 	.short	0x0008
        /*0024*/ 	.byte	0x00, 0xf5, 0x21, 0x00


	//----- nvinfo : EIATTR_KPARAM_INFO
	.align		4
.L_21:
        /*0028*/ 	.byte	0x04, 0x17
        /*002a*/ 	.short	(.L_23 - .L_22)
.L_22:
        /*002c*/ 	.word	0x00000000
        /*0030*/ 	.short	0x0000
        /*0032*/ 	.short	0x0000
        /*0034*/ 	.byte	0x00, 0xf5, 0x21, 0x00


	//----- nvinfo : EIATTR_SPARSE_MMA_MASK
	.align		4
.L_23:
        /*0038*/ 	.byte	0x03, 0x50
        /*003a*/ 	.short	0x0000


	//----- nvinfo : EIATTR_MAXREG_COUNT
	.align		4
        /*003c*/ 	.byte	0x03, 0x1b
        /*003e*/ 	.short	0x00ff


	//----- nvinfo : EIATTR_NUM_BARRIERS
	.align		4
        /*0040*/ 	.byte	0x02, 0x4c
        /*0042*/ 	.byte	0x01
	.zero		1


	//----- nvinfo : EIATTR_MERCURY_ISA_VERSION
	.align		4
        /*0044*/ 	.byte	0x03, 0x5f
        /*0046*/ 	.short	0x0101


	//----- nvinfo : EIATTR_COOP_GROUP_MASK_REGIDS
	.align		4
        /*0048*/ 	.byte	0x04, 0x29
        /*004a*/ 	.short	(.L_25 - .L_24)


	//   ....[0]....
.L_24:
        /*004c*/ 	.word	0xffffffff


	//   ....[1]....
        /*0050*/ 	.word	0xffffffff


	//----- nvinfo : EIATTR_COOP_GROUP_INSTR_OFFSETS
	.align		4
.L_25:
        /*0054*/ 	.byte	0x04, 0x28
        /*0056*/ 	.short	(.L_27 - .L_26)


	//   ....[0]....
.L_26:
        /*0058*/ 	.word	0x00000130


	//   ....[1]....
        /*005c*/ 	.word	0x000001f0


	//----- nvinfo : EIATTR_VRC_CTA_INIT_COUNT
	.align		4
.L_27:
        /*0060*/ 	.byte	0x02, 0x4a
	.zero		1
	.zero		1


	//----- nvinfo : EIATTR_EXIT_INSTR_OFFSETS
	.align		4
        /*0064*/ 	.byte	0x04, 0x1c
        /*0066*/ 	.short	(.L_29 - .L_28)


	//   ....[0]....
.L_28:
        /*0068*/ 	.word	0x00000220


	//   ....[1]....
        /*006c*/ 	.word	0x000002a0


	//----- nvinfo : EIATTR_CBANK_PARAM_SIZE
	.align		4
.L_29:
        /*0070*/ 	.byte	0x03, 0x19
        /*0072*/ 	.short	0x0014


	//----- nvinfo : EIATTR_PARAM_CBANK
	.align		4
        /*0074*/ 	.byte	0x04, 0x0a
        /*0076*/ 	.short	(.L_31 - .L_30)
	.align		4
.L_30:
        /*0078*/ 	.word	index@(.nv.constant0._Z7reduce0PfS_j)
        /*007c*/ 	.short	0x0380
        /*007e*/ 	.short	0x0014


	//----- nvinfo : EIATTR_SW_WAR
	.align		4
.L_31:
        /*0080*/ 	.byte	0x04, 0x36
        /*0082*/ 	.short	(.L_33 - .L_32)
.L_32:
        /*0084*/ 	.word	0x00000008
.L_33:


//--------------------- .nv.callgraph             --------------------------
	.section	.nv.callgraph,"",@"SHT_CUDA_CALLGRAPH"
	.align	4
	.sectionentsize	8
	.align		4
        /*0000*/ 	.word	0x00000000
	.align		4
        /*0004*/ 	.word	0xffffffff
	.align		4
        /*0008*/ 	.word	0x00000000
	.align		4
        /*000c*/ 	.word	0xfffffffe
	.align		4
        /*0010*/ 	.word	0x00000000
	.align		4
        /*0014*/ 	.word	0xfffffffd
	.align		4
        /*0018*/ 	.word	0x00000000
	.align		4
        /*001c*/ 	.word	0xfffffffc


//--------------------- .nv.constant4             --------------------------
	.section	.nv.constant4,"a",@progbits
	.align	8
	.align		8
.nv.constant4:
        /*0000*/ 	.dword	_ZN34_INTERNAL_57662684_4_k_cu_dd6eeb704cuda3std3__436_GLOBAL__N__57662684_4_k_cu_dd6eeb706ignoreE
	.align		8
        /*0008*/ 	.dword	_ZN34_INTERNAL_57662684_4_k_cu_dd6eeb704cuda3std3__45__cpo5beginE
	.align		8
        /*0010*/ 	.dword	_ZN34_INTERNAL_57662684_4_k_cu_dd6eeb704cuda3std3__45__cpo3endE
	.align		8
        /*0018*/ 	.dword	_ZN34_INTERNAL_57662684_4_k_cu_dd6eeb704cuda3std3__45__cpo6cbeginE
	.align		8
        /*0020*/ 	.dword	_ZN34_INTERNAL_57662684_4_k_cu_dd6eeb704cuda3std3__45__cpo4cendE
	.align		8
        /*0028*/ 	.dword	_ZN34_INTERNAL_57662684_4_k_cu_dd6eeb704cuda3std3__419piecewise_constructE
	.align		8
        /*0030*/ 	.dword	_ZN34_INTERNAL_57662684_4_k_cu_dd6eeb704cuda3std3__48in_placeE
	.align		8
        /*0038*/ 	.dword	_ZN34_INTERNAL_57662684_4_k_cu_dd6eeb704cuda3std6ranges3__45__cpo4swapE
	.align		8
        /*0040*/ 	.dword	_ZN34_INTERNAL_57662684_4_k_cu_dd6eeb704cuda3std6ranges3__45__cpo9iter_moveE
	.align		8
        /*0048*/ 	.dword	_ZN34_INTERNAL_57662684_4_k_cu_dd6eeb704cuda3std6ranges3__45__cpo7advanceE


//--------------------- .text._Z7reduce0PfS_j     --------------------------
	.section	.text._Z7reduce0PfS_j,"ax",@progbits
	.align	128
        .global         _Z7reduce0PfS_j
        .type           _Z7reduce0PfS_j,@function
        .size           _Z7reduce0PfS_j,(.L_x_3 - _Z7reduce0PfS_j)
        .other          _Z7reduce0PfS_j,@"STO_CUDA_ENTRY STV_DEFAULT"
_Z7reduce0PfS_j:
.text._Z7reduce0PfS_j:
[----:B------:R-:W-:Y:S01]  /*0000*/  LDC R1, c[0x0][0x37c] ;  /* 0x0000df00ff017b82 */ /* 0x000fe20000000800 */
[----:B------:R-:W0:Y:S01]  /*0010*/  S2R R7, SR_TID.X ;  /* 0x0000000000077919 */ /* 0x000e220000002100 */
[----:B------:R-:W0:Y:S01]  /*0020*/  LDCU UR8, c[0x0][0x360] ;  /* 0x00006c00ff0877ac */ /* 0x000e220008000800 */
[----:B------:R-:W-:Y:S01]  /*0030*/  IMAD.MOV.U32 R0, RZ, RZ, RZ ;  /* 0x000000ffff007224 */ /* 0x000fe200078e00ff */
[----:B------:R-:W0:Y:S01]  /*0040*/  S2R R6, SR_CTAID.X ;  /* 0x0000000000067919 */ /* 0x000e220000002500 */
[----:B------:R-:W1:Y:S01]  /*0050*/  LDCU UR4, c[0x0][0x390] ;  /* 0x00007200ff0477ac */ /* 0x000e620008000800 */
[----:B------:R-:W2:Y:S01]  /*0060*/  LDCU.64 UR6, c[0x0][0x358] ;  /* 0x00006b00ff0677ac */ /* 0x000ea20008000a00 */
[----:B0-----:R-:W-:-:S05]  /*0070*/  IMAD R5, R6, UR8, R7 ;  /* 0x0000000806057c24 */ /* 0x001fca000f8e0207 */
[----:B-1----:R-:W-:-:S13]  /*0080*/  ISETP.GE.U32.AND P0, PT, R5, UR4, PT ;  /* 0x0000000405007c0c */ /* 0x002fda000bf06070 */
[----:B------:R-:W0:Y:S02]  /*0090*/  @!P0 LDC.64 R2, c[0x0][0x380] ;  /* 0x0000e000ff028b82 */ /* 0x000e240000000a00 */
[----:B0-----:R-:W-:-:S05]  /*00a0*/  @!P0 IMAD.WIDE.U32 R2, R5, 0x4, R2 ;  /* 0x0000000405028825 */ /* 0x001fca00078e0002 */
[----:B--2---:R-:W2:Y:S01]  /*00b0*/  @!P0 LDG.E R0, desc[UR6][R2.64] ;  /* 0x0000000602008981 */ /* 0x004ea2000c1e1900 */
[----:B------:R-:W0:Y:S01]  /*00c0*/  S2UR UR5, SR_CgaCtaId ;  /* 0x00000000000579c3 */ /* 0x000e220000008800 */
[----:B------:R-:W-:Y:S01]  /*00d0*/  UMOV UR4, 0x400 ;  /* 0x0000040000047882 */ /* 0x000fe20000000000 */
[----:B------:R-:W-:Y:S01]  /*00e0*/  UISETP.GE.U32.AND UP0, UPT, UR8, 0x2, UPT ;  /* 0x000000020800788c */ /* 0x000fe2000bf06070 */
[----:B------:R-:W-:Y:S01]  /*00f0*/  ISETP.NE.AND P0, PT, R7, RZ, PT ;  /* 0x000000ff0700720c */ /* 0x000fe20003f05270 */
[----:B0-----:R-:W-:-:S06]  /*0100*/  ULEA UR4, UR5, UR4, 0x18 ;  /* 0x0000000405047291 */ /* 0x001fcc000f8ec0ff */
[----:B------:R-:W-:-:S05]  /*0110*/  LEA R5, R7, UR4, 0x2 ;  /* 0x0000000407057c11 */ /* 0x000fca000f8e10ff */
[----:B--2---:R0:W-:Y:S01]  /*0120*/  STS [R5], R0 ;  /* 0x0000000005007388 */ /* 0x0041e20000000800 */
[----:B------:R-:W-:Y:S06]  /*0130*/  BAR.SYNC.DEFER_BLOCKING 0x0 ;  /* 0x0000000000007b1d */ /* 0x000fec0000010000 */
[----:B------:R-:W-:Y:S05]  /*0140*/  BRA.U !UP0, `(.L_x_0) ;  /* 0x0000000108347547 */ /* 0x000fea000b800000 */
[----:B0-----:R-:W-:-:S07]  /*0150*/  IMAD.MOV.U32 R0, RZ, RZ, 0x1 ;  /* 0x00000001ff007424 */ /* 0x001fce00078e00ff */
.L_x_1:
[----:B------:R-:W-:-:S05]  /*0160*/  SHF.L.U32 R8, R0, 0x1, RZ ;  /* 0x0000000100087819 */ /* 0x000fca00000006ff */
[----:B------:R-:W-:-:S05]  /*0170*/  VIADD R2, R8, 0xffffffff ;  /* 0xffffffff08027836 */ /* 0x000fca0000000000 */
[----:B------:R-:W-:-:S13]  /*0180*/  LOP3.LUT P1, RZ, R2, R7, RZ, 0xc0, !PT ;  /* 0x0000000702ff7212 */ /* 0x000fda000782c0ff */
[----:B------:R-:W-:Y:S01]  /*0190*/  @!P1 LEA R2, R0, R5, 0x2 ;  /* 0x0000000500029211 */ /* 0x000fe200078e10ff */
[----:B------:R-:W-:Y:S01]  /*01a0*/  @!P1 LDS R3, [R5] ;  /* 0x0000000005039984 */ /* 0x000fe20000000800 */
[----:B------:R-:W-:-:S04]  /*01b0*/  MOV R0, R8 ;  /* 0x0000000800007202 */ /* 0x000fc80000000f00 */
[----:B------:R-:W0:Y:S02]  /*01c0*/  @!P1 LDS R2, [R2] ;  /* 0x0000000002029984 */ /* 0x000e240000000800 */
[----:B0-----:R-:W-:-:S05]  /*01d0*/  @!P1 FADD R4, R2, R3 ;  /* 0x0000000302049221 */ /* 0x001fca0000000000 */
[----:B------:R1:W-:Y:S01]  /*01e0*/  @!P1 STS [R5], R4 ;  /* 0x0000000405009388 */ /* 0x0003e20000000800 */
[----:B------:R-:W-:Y:S01]  /*01f0*/  BAR.SYNC.DEFER_BLOCKING 0x0 ;  /* 0x0000000000007b1d */ /* 0x000fe20000010000 */
[----:B------:R-:W-:-:S13]  /*0200*/  ISETP.GE.U32.AND P1, PT, R8, UR8, PT ;  /* 0x0000000808007c0c */ /* 0x000fda000bf26070 */
[----:B-1----:R-:W-:Y:S05]  /*0210*/  @!P1 BRA `(.L_x_1) ;  /* 0xfffffffc00d09947 */ /* 0x002fea000383ffff */
.L_x_0:
[----:B------:R-:W-:Y:S05]  /*0220*/  @P0 EXIT ;  /* 0x000000000000094d */ /* 0x000fea0003800000 */
[----:B------:R-:W1:Y:S01]  /*0230*/  S2UR UR5, SR_CgaCtaId ;  /* 0x00000000000579c3 */ /* 0x000e620000008800 */
[----:B------:R-:W-:-:S07]  /*0240*/  UMOV UR4, 0x400 ;  /* 0x0000040000047882 */ /* 0x000fce0000000000 */
[----:B------:R-:W2:Y:S01]  /*0250*/  LDC.64 R2, c[0x0][0x388] ;  /* 0x0000e200ff027b82 */ /* 0x000ea20000000a00 */
[----:B-1----:R-:W-:Y:S01]  /*0260*/  ULEA UR4, UR5, UR4, 0x18 ;  /* 0x0000000405047291 */ /* 0x002fe2000f8ec0ff */
[----:B--2---:R-:W-:-:S08]  /*0270*/  IMAD.WIDE.U32 R2, R6, 0x4, R2 ;  /* 0x0000000406027825 */ /* 0x004fd000078e0002 */
[----:B0-----:R-:W0:Y:S04]  /*0280*/  LDS R5, [UR4] ;  /* 0x00000004ff057984 */ /* 0x001e280008000800 */
[----:B0-----:R-:W-:Y:S01]  /*0290*/  STG.E desc[UR6][R2.64], R5 ;  /* 0x0000000502007986 */ /* 0x001fe2000c101906 */
[----:B------:R-:W-:Y:S05]  /*02a0*/  EXIT ;  /* 0x000000000000794d */ /* 0x000fea0003800000 */
.L_x_2:
[----:B------:R-:W-:-:S00]  /*02b0*/  BRA `(.L_x_2) ;  /* 0xfffffffc00fc7947 */ /* 0x000fc0000383ffff */
[----:B------:R-:W-:-:S00]  /*02c0*/  NOP ;  /* 0x0000000000007918 */ /* 0x000fc00000000000 */
        /* <DEDUP_REMOVED lines=11> */
.L_x_3:


//--------------------- .nv.shared._Z7reduce0PfS_j --------------------------
	.section	.nv.shared._Z7reduce0PfS_j,"aw",@nobits
	.sectionflags	@""
	.align	16
	.zero		1024


//--------------------- .nv.shared.reserved.0     --------------------------
	.section	.nv.shared.reserved.0,"aw",@nobits
	.weak		__nv_reservedSMEM_offset_0_alias
	.size		__nv_reservedSMEM_offset_0_alias, 0, 64
	.other		__nv_reservedSMEM_offset_0_alias,@"STO_CUDA_RESERVED_SHARED STV_DEFAULT"
__nv_reservedSMEM_offset_0_alias:
	.zero		0
	.zero		64


//--------------------- .nv.global                --------------------------
	.section	.nv.global,"aw",@nobits
.nv.global:
	.type		_ZN34_INTERNAL_57662684_4_k_cu_dd6eeb704cuda3std6ranges3__45__cpo9iter_moveE,@object
	.size		_ZN34_INTERNAL_57662684_4_k_cu_dd6eeb704cuda3std6ranges3__45__cpo9iter_moveE,(_ZN34_INTERNAL_57662684_4_k_cu_dd6eeb704cuda3std3__436_GLOBAL__N__57662684_4_k_cu_dd6eeb706ignoreE - _ZN34_INTERNAL_57662684_4_k_cu_dd6eeb704cuda3std6ranges3__45__cpo9iter_moveE)
_ZN34_INTERNAL_57662684_4_k_cu_dd6eeb704cuda3std6ranges3__45__cpo9iter_moveE:
	.zero		1
	.type		_ZN34_INTERNAL_57662684_4_k_cu_dd6eeb704cuda3std3__436_GLOBAL__N__57662684_4_k_cu_dd6eeb706ignoreE,@object
	.size		_ZN34_INTERNAL_57662684_4_k_cu_dd6eeb704cuda3std3__436_GLOBAL__N__57662684_4_k_cu_dd6eeb706ignoreE,(_ZN34_INTERNAL_57662684_4_k_cu_dd6eeb704cuda3std3__45__cpo4cendE - _ZN34_INTERNAL_57662684_4_k_cu_dd6eeb704cuda3std3__436_GLOBAL__N__57662684_4_k_cu_dd6eeb706ignoreE)
_ZN34_INTERNAL_57662684_4_k_cu_dd6eeb704cuda3std3__436_GLOBAL__N__57662684_4_k_cu_dd6eeb706ignoreE:
	.zero		1
	.type		_ZN34_INTERNAL_57662684_4_k_cu_dd6eeb704cuda3std3__45__cpo4cendE,@object
	.size		_ZN34_INTERNAL_57662684_4_k_cu_dd6eeb704cuda3std3__45__cpo4cendE,(_ZN34_INTERNAL_57662684_4_k_cu_dd6eeb704cuda3std3__45__cpo3endE - _ZN34_INTERNAL_57662684_4_k_cu_dd6eeb704cuda3std3__45__cpo4cendE)
_ZN34_INTERNAL_57662684_4_k_cu_dd6eeb704cuda3std3__45__cpo4cendE:
	.zero		1
	.type		_ZN34_INTERNAL_57662684_4_k_cu_dd6eeb704cuda3std3__45__cpo3endE,@object
	.size		_ZN34_INTERNAL_57662684_4_k_cu_dd6eeb704cuda3std3__45__cpo3endE,(_ZN34_INTERNAL_57662684_4_k_cu_dd6eeb704cuda3std3__48in_placeE - _ZN34_INTERNAL_57662684_4_k_cu_dd6eeb704cuda3std3__45__cpo3endE)
_ZN34_INTERNAL_57662684_4_k_cu_dd6eeb704cuda3std3__45__cpo3endE:
	.zero		1
	.type		_ZN34_INTERNAL_57662684_4_k_cu_dd6eeb704cuda3std3__48in_placeE,@object
	.size		_ZN34_INTERNAL_57662684_4_k_cu_dd6eeb704cuda3std3__48in_placeE,(_ZN34_INTERNAL_57662684_4_k_cu_dd6eeb704cuda3std6ranges3__45__cpo7advanceE - _ZN34_INTERNAL_57662684_4_k_cu_dd6eeb704cuda3std3__48in_placeE)
_ZN34_INTERNAL_57662684_4_k_cu_dd6eeb704cuda3std3__48in_placeE:
	.zero		1
	.type		_ZN34_INTERNAL_57662684_4_k_cu_dd6eeb704cuda3std6ranges3__45__cpo7advanceE,@object
	.size		_ZN34_INTERNAL_57662684_4_k_cu_dd6eeb704cuda3std6ranges3__45__cpo7advanceE,(_ZN34_INTERNAL_57662684_4_k_cu_dd6eeb704cuda3std3__45__cpo5beginE - _ZN34_INTERNAL_57662684_4_k_cu_dd6eeb704cuda3std6ranges3__45__cpo7advanceE)
_ZN34_INTERNAL_57662684_4_k_cu_dd6eeb704cuda3std6ranges3__45__cpo7advanceE:
	.zero		1
	.type		_ZN34_INTERNAL_57662684_4_k_cu_dd6eeb704cuda3std3__45__cpo5beginE,@object
	.size		_ZN34_INTERNAL_57662684_4_k_cu_dd6eeb704cuda3std3__45__cpo5beginE,(_ZN34_INTERNAL_57662684_4_k_cu_dd6eeb704cuda3std3__419piecewise_constructE - _ZN34_INTERNAL_57662684_4_k_cu_dd6eeb704cuda3std3__45__cpo5beginE)
_ZN34_INTERNAL_57662684_4_k_cu_dd6eeb704cuda3std3__45__cpo5beginE:
	.zero		1
	.type		_ZN34_INTERNAL_57662684_4_k_cu_dd6eeb704cuda3std3__419piecewise_constructE,@object
	.size		_ZN34_INTERNAL_57662684_4_k_cu_dd6eeb704cuda3std3__419piecewise_constructE,(_ZN34_INTERNAL_57662684_4_k_cu_dd6eeb704cuda3std3__45__cpo6cbeginE - _ZN34_INTERNAL_57662684_4_k_cu_dd6eeb704cuda3std3__419piecewise_constructE)
_ZN34_INTERNAL_57662684_4_k_cu_dd6eeb704cuda3std3__419piecewise_constructE:
	.zero		1
	.type		_ZN34_INTERNAL_57662684_4_k_cu_dd6eeb704cuda3std3__45__cpo6cbeginE,@object
	.size		_ZN34_INTERNAL_57662684_4_k_cu_dd6eeb704cuda3std3__45__cpo6cbeginE,(_ZN34_INTERNAL_57662684_4_k_cu_dd6eeb704cuda3std6ranges3__45__cpo4swapE - _ZN34_INTERNAL_57662684_4_k_cu_dd6eeb704cuda3std3__45__cpo6cbeginE)
_ZN34_INTERNAL_57662684_4_k_cu_dd6eeb704cuda3std3__45__cpo6cbeginE:
	.zero		1
	.type		_ZN34_INTERNAL_57662684_4_k_cu_dd6eeb704cuda3std6ranges3__45__cpo4swapE,@object
	.size		_ZN34_INTERNAL_57662684_4_k_cu_dd6eeb704cuda3std6ranges3__45__cpo4swapE,(.L_7 - _ZN34_INTERNAL_57662684_4_k_cu_dd6eeb704cuda3std6ranges3__45__cpo4swapE)
_ZN34_INTERNAL_57662684_4_k_cu_dd6eeb704cuda3std6ranges3__45__cpo4swapE:
	.zero		1
.L_7:


//--------------------- .nv.constant0._Z7reduce0PfS_j --------------------------
	.section	.nv.constant0._Z7reduce0PfS_j,"a",@progbits
	.sectionflags	@""
	.align	4
.nv.constant0._Z7reduce0PfS_j:
	.zero		916


//--------------------- SYMBOLS --------------------------

	.type		.nv.reservedSmem.offset0,@object
	.size		.nv.reservedSmem.offset0,0x4
	.type		.nv.reservedSmem.cap,@object
	.size		.nv.reservedSmem.cap,0x4
